//
// Generated by NVIDIA NVVM Compiler
//
// Compiler Build ID: CL-36424714
// Cuda compilation tools, release 13.0, V13.0.88
// Based on NVVM 20.0.0
//

.version 9.0
.target sm_100
.address_size 64

	// .globl	_Z18kernel_max_poolingiiiiiiPfS_

.visible .entry _Z18kernel_max_poolingiiiiiiPfS_(
	.param .u32 _Z18kernel_max_poolingiiiiiiPfS__param_0,
	.param .u32 _Z18kernel_max_poolingiiiiiiPfS__param_1,
	.param .u32 _Z18kernel_max_poolingiiiiiiPfS__param_2,
	.param .u32 _Z18kernel_max_poolingiiiiiiPfS__param_3,
	.param .u32 _Z18kernel_max_poolingiiiiiiPfS__param_4,
	.param .u32 _Z18kernel_max_poolingiiiiiiPfS__param_5,
	.param .u64 .ptr .align 1 _Z18kernel_max_poolingiiiiiiPfS__param_6,
	.param .u64 .ptr .align 1 _Z18kernel_max_poolingiiiiiiPfS__param_7
)
{
	.reg .pred 	%p<106>;
	.reg .b32 	%r<83>;
	.reg .b32 	%f<72>;
	.reg .b64 	%rd<17>;

	ld.param.u32 	%r37, [_Z18kernel_max_poolingiiiiiiPfS__param_0];
	ld.param.u32 	%r38, [_Z18kernel_max_poolingiiiiiiPfS__param_1];
	ld.param.u32 	%r39, [_Z18kernel_max_poolingiiiiiiPfS__param_2];
	ld.param.u32 	%r40, [_Z18kernel_max_poolingiiiiiiPfS__param_3];
	ld.param.u32 	%r41, [_Z18kernel_max_poolingiiiiiiPfS__param_5];
	ld.param.u64 	%rd6, [_Z18kernel_max_poolingiiiiiiPfS__param_6];
	ld.param.u64 	%rd7, [_Z18kernel_max_poolingiiiiiiPfS__param_7];
	neg.s32 	%r1, %r37;
	cvta.to.global.u64 	%rd1, %rd7;
	cvta.to.global.u64 	%rd2, %rd6;
	mov.u32 	%r42, %tid.x;
	mov.u32 	%r43, %ctaid.x;
	mov.u32 	%r44, %ntid.x;
	mad.lo.s32 	%r73, %r43, %r44, %r42;
	mov.u32 	%r45, %nctaid.x;
	mul.lo.s32 	%r3, %r44, %r45;
	setp.ge.s32 	%p2, %r73, %r38;
	@%p2 bra 	$L__BB0_45;
	setp.ge.s32 	%p3, %r37, %r1;
	@%p3 bra 	$L__BB0_3;
$L__BB0_2:
	div.s32 	%r66, %r73, %r39;
	mul.lo.s32 	%r67, %r66, %r39;
	sub.s32 	%r68, %r73, %r67;
	sub.s32 	%r69, %r66, %r37;
	sub.s32 	%r70, %r68, %r37;
	mad.lo.s32 	%r71, %r69, %r41, %r70;
	mul.wide.s32 	%rd15, %r71, 4;
	add.s64 	%rd16, %rd1, %rd15;
	mov.b32 	%r72, -8388609;
	st.global.u32 	[%rd16], %r72;
	add.s32 	%r73, %r73, %r3;
	setp.lt.s32 	%p105, %r73, %r38;
	@%p105 bra 	$L__BB0_2;
	bra.uni 	$L__BB0_45;
$L__BB0_3:
	shl.b32 	%r6, %r37, 1;
	and.b32  	%r7, %r6, 6;
	and.b32  	%r8, %r37, 1;
	sub.s32 	%r9, 3, %r37;
	and.b32  	%r46, %r6, -8;
	neg.s32 	%r10, %r46;
$L__BB0_4:
	div.s32 	%r12, %r73, %r39;
	mul.lo.s32 	%r47, %r12, %r39;
	sub.s32 	%r13, %r73, %r47;
	add.s32 	%r14, %r1, %r13;
	mov.f32 	%f62, 0fFF7FFFFF;
	mov.u32 	%r75, %r1;
$L__BB0_5:
	setp.lt.u32 	%p4, %r6, 7;
	add.s32 	%r48, %r75, %r12;
	mul.lo.s32 	%r16, %r48, %r39;
	setp.gt.s32 	%p5, %r48, -1;
	setp.lt.s32 	%p6, %r48, %r40;
	and.pred  	%p1, %p5, %p6;
	mov.u32 	%r81, %r1;
	@%p4 bra 	$L__BB0_25;
	add.s32 	%r76, %r14, %r16;
	mov.u32 	%r77, %r14;
	mov.u32 	%r78, %r10;
	mov.u32 	%r79, %r9;
$L__BB0_7:
	.pragma "nounroll";
	setp.gt.s32 	%p7, %r77, -1;
	setp.lt.s32 	%p8, %r77, %r39;
	and.pred  	%p9, %p7, %p8;
	and.pred  	%p10, %p1, %p9;
	mul.wide.s32 	%rd8, %r76, 4;
	add.s64 	%rd3, %rd2, %rd8;
	not.pred 	%p11, %p10;
	@%p11 bra 	$L__BB0_9;
	ld.global.f32 	%f37, [%rd3];
	setp.gt.f32 	%p12, %f37, %f62;
	selp.f32 	%f62, %f37, %f62, %p12;
$L__BB0_9:
	add.s32 	%r49, %r77, 1;
	setp.gt.s32 	%p13, %r49, -1;
	setp.lt.s32 	%p14, %r49, %r39;
	and.pred  	%p15, %p13, %p14;
	and.pred  	%p16, %p1, %p15;
	not.pred 	%p17, %p16;
	@%p17 bra 	$L__BB0_11;
	ld.global.f32 	%f38, [%rd3+4];
	setp.gt.f32 	%p18, %f38, %f62;
	selp.f32 	%f62, %f38, %f62, %p18;
$L__BB0_11:
	add.s32 	%r50, %r77, 2;
	setp.gt.s32 	%p19, %r50, -1;
	setp.lt.s32 	%p20, %r50, %r39;
	and.pred  	%p21, %p19, %p20;
	and.pred  	%p22, %p1, %p21;
	not.pred 	%p23, %p22;
	@%p23 bra 	$L__BB0_13;
	ld.global.f32 	%f39, [%rd3+8];
	setp.gt.f32 	%p24, %f39, %f62;
	selp.f32 	%f62, %f39, %f62, %p24;
$L__BB0_13:
	add.s32 	%r51, %r77, 3;
	setp.gt.s32 	%p25, %r51, -1;
	setp.lt.s32 	%p26, %r51, %r39;
	and.pred  	%p27, %p25, %p26;
	and.pred  	%p28, %p1, %p27;
	not.pred 	%p29, %p28;
	@%p29 bra 	$L__BB0_15;
	ld.global.f32 	%f40, [%rd3+12];
	setp.gt.f32 	%p30, %f40, %f62;
	selp.f32 	%f62, %f40, %f62, %p30;
$L__BB0_15:
	add.s32 	%r52, %r77, 4;
	setp.gt.s32 	%p31, %r52, -1;
	setp.lt.s32 	%p32, %r52, %r39;
	and.pred  	%p33, %p31, %p32;
	and.pred  	%p34, %p1, %p33;
	not.pred 	%p35, %p34;
	@%p35 bra 	$L__BB0_17;
	ld.global.f32 	%f41, [%rd3+16];
	setp.gt.f32 	%p36, %f41, %f62;
	selp.f32 	%f62, %f41, %f62, %p36;
$L__BB0_17:
	add.s32 	%r53, %r77, 5;
	setp.gt.s32 	%p37, %r53, -1;
	setp.lt.s32 	%p38, %r53, %r39;
	and.pred  	%p39, %p37, %p38;
	and.pred  	%p40, %p1, %p39;
	not.pred 	%p41, %p40;
	@%p41 bra 	$L__BB0_19;
	ld.global.f32 	%f42, [%rd3+20];
	setp.gt.f32 	%p42, %f42, %f62;
	selp.f32 	%f62, %f42, %f62, %p42;
$L__BB0_19:
	add.s32 	%r54, %r77, 6;
	setp.gt.s32 	%p43, %r54, -1;
	setp.lt.s32 	%p44, %r54, %r39;
	and.pred  	%p45, %p43, %p44;
	and.pred  	%p46, %p1, %p45;
	not.pred 	%p47, %p46;
	@%p47 bra 	$L__BB0_21;
	ld.global.f32 	%f43, [%rd3+24];
	setp.gt.f32 	%p48, %f43, %f62;
	selp.f32 	%f62, %f43, %f62, %p48;
$L__BB0_21:
	add.s32 	%r55, %r77, 7;
	setp.gt.s32 	%p49, %r55, -1;
	setp.lt.s32 	%p50, %r55, %r39;
	and.pred  	%p51, %p49, %p50;
	and.pred  	%p52, %p1, %p51;
	not.pred 	%p53, %p52;
	@%p53 bra 	$L__BB0_23;
	ld.global.f32 	%f44, [%rd3+28];
	setp.gt.f32 	%p54, %f44, %f62;
	selp.f32 	%f62, %f44, %f62, %p54;
$L__BB0_23:
	add.s32 	%r79, %r79, 8;
	add.s32 	%r78, %r78, 8;
	add.s32 	%r77, %r77, 8;
	add.s32 	%r76, %r76, 8;
	setp.ne.s32 	%p55, %r78, 0;
	@%p55 bra 	$L__BB0_7;
	add.s32 	%r81, %r79, -3;
$L__BB0_25:
	setp.lt.u32 	%p56, %r7, 3;
	@%p56 bra 	$L__BB0_35;
	add.s32 	%r28, %r81, %r13;
	add.s32 	%r56, %r28, %r16;
	setp.gt.s32 	%p57, %r28, -1;
	setp.lt.s32 	%p58, %r28, %r39;
	and.pred  	%p59, %p57, %p58;
	and.pred  	%p61, %p1, %p59;
	mul.wide.s32 	%rd9, %r56, 4;
	add.s64 	%rd4, %rd2, %rd9;
	not.pred 	%p62, %p61;
	@%p62 bra 	$L__BB0_28;
	ld.global.f32 	%f45, [%rd4];
	setp.gt.f32 	%p63, %f45, %f62;
	selp.f32 	%f62, %f45, %f62, %p63;
$L__BB0_28:
	add.s32 	%r57, %r28, 1;
	setp.gt.s32 	%p64, %r57, -1;
	setp.lt.s32 	%p65, %r57, %r39;
	and.pred  	%p66, %p64, %p65;
	and.pred  	%p67, %p1, %p66;
	not.pred 	%p68, %p67;
	@%p68 bra 	$L__BB0_30;
	ld.global.f32 	%f46, [%rd4+4];
	setp.gt.f32 	%p69, %f46, %f62;
	selp.f32 	%f62, %f46, %f62, %p69;
$L__BB0_30:
	add.s32 	%r58, %r28, 2;
	setp.gt.s32 	%p70, %r58, -1;
	setp.lt.s32 	%p71, %r58, %r39;
	and.pred  	%p72, %p70, %p71;
	and.pred  	%p73, %p1, %p72;
	not.pred 	%p74, %p73;
	@%p74 bra 	$L__BB0_32;
	ld.global.f32 	%f47, [%rd4+8];
	setp.gt.f32 	%p75, %f47, %f62;
	selp.f32 	%f62, %f47, %f62, %p75;
$L__BB0_32:
	add.s32 	%r59, %r28, 3;
	setp.gt.s32 	%p76, %r59, -1;
	setp.lt.s32 	%p77, %r59, %r39;
	and.pred  	%p78, %p76, %p77;
	and.pred  	%p79, %p1, %p78;
	not.pred 	%p80, %p79;
	@%p80 bra 	$L__BB0_34;
	ld.global.f32 	%f48, [%rd4+12];
	setp.gt.f32 	%p81, %f48, %f62;
	selp.f32 	%f62, %f48, %f62, %p81;
$L__BB0_34:
	add.s32 	%r81, %r81, 4;
$L__BB0_35:
	setp.eq.s32 	%p82, %r8, 0;
	@%p82 bra 	$L__BB0_41;
	add.s32 	%r31, %r81, %r13;
	add.s32 	%r60, %r31, %r16;
	setp.gt.s32 	%p83, %r31, -1;
	setp.lt.s32 	%p84, %r31, %r39;
	and.pred  	%p85, %p83, %p84;
	and.pred  	%p87, %p1, %p85;
	mul.wide.s32 	%rd10, %r60, 4;
	add.s64 	%rd5, %rd2, %rd10;
	not.pred 	%p88, %p87;
	@%p88 bra 	$L__BB0_38;
	ld.global.f32 	%f49, [%rd5];
	setp.gt.f32 	%p89, %f49, %f62;
	selp.f32 	%f62, %f49, %f62, %p89;
$L__BB0_38:
	add.s32 	%r61, %r31, 1;
	setp.gt.s32 	%p90, %r61, -1;
	setp.lt.s32 	%p91, %r61, %r39;
	and.pred  	%p92, %p90, %p91;
	and.pred  	%p93, %p1, %p92;
	not.pred 	%p94, %p93;
	@%p94 bra 	$L__BB0_40;
	ld.global.f32 	%f50, [%rd5+4];
	setp.gt.f32 	%p95, %f50, %f62;
	selp.f32 	%f62, %f50, %f62, %p95;
$L__BB0_40:
	add.s32 	%r81, %r81, 2;
$L__BB0_41:
	add.s32 	%r62, %r81, %r13;
	add.s32 	%r34, %r62, %r16;
	setp.gt.s32 	%p96, %r62, -1;
	setp.lt.s32 	%p97, %r62, %r39;
	and.pred  	%p98, %p96, %p97;
	and.pred  	%p100, %p1, %p98;
	not.pred 	%p101, %p100;
	@%p101 bra 	$L__BB0_43;
	mul.wide.s32 	%rd11, %r34, 4;
	add.s64 	%rd12, %rd2, %rd11;
	ld.global.f32 	%f51, [%rd12];
	setp.gt.f32 	%p102, %f51, %f62;
	selp.f32 	%f62, %f51, %f62, %p102;
$L__BB0_43:
	add.s32 	%r35, %r75, 1;
	setp.ne.s32 	%p103, %r75, %r37;
	mov.u32 	%r75, %r35;
	@%p103 bra 	$L__BB0_5;
	sub.s32 	%r63, %r13, %r37;
	sub.s32 	%r64, %r12, %r37;
	mad.lo.s32 	%r65, %r64, %r41, %r63;
	mul.wide.s32 	%rd13, %r65, 4;
	add.s64 	%rd14, %rd1, %rd13;
	st.global.f32 	[%rd14], %f62;
	add.s32 	%r73, %r73, %r3;
	setp.lt.s32 	%p104, %r73, %r38;
	@%p104 bra 	$L__BB0_4;
$L__BB0_45:
	ret;

}


// ===== COMPILED SASS (sm_100) =====

	.target	sm_100

	.elftype	@"ET_EXEC"


//--------------------- .note.nv.tkinfo           --------------------------
	.section	.note.nv.tkinfo,"",@"SHT_NOTE"
	.sectionflags	@"SHF_NOTE_NV_TKINFO"
	.tkinfo
        /*0018*/ 	.word	0x00000002
        /*0030*/ 	.string	""
        /*0030*/ 	.string	"ptxas"
        /*0030*/ 	.string	"Cuda compilation tools, release 13.0, V13.0.88"
        /*0030*/ 	.string	"Build cuda_13.0.r13.0/compiler.36424714_0"
        /*0030*/ 	.string	"-arch sm_100 -m 64 "



//--------------------- .note.nv.cuinfo           --------------------------
	.section	.note.nv.cuinfo,"",@"SHT_NOTE"
	.sectionflags	@"SHF_NOTE_NV_CUINFO"
        /*0018*/ 	.short	0x0002
        /*001a*/ 	.short	0x0064
        /*001c*/ 	.short	0x0082
	.zero		2


//--------------------- .nv.info                  --------------------------
	.section	.nv.info,"",@"SHT_CUDA_INFO"
	.align	4


	//----- nvinfo : EIATTR_REGCOUNT
	.align		4
        /*0000*/ 	.byte	0x04, 0x2f
        /*0002*/ 	.short	(.L_1 - .L_0)
	.align		4
.L_0:
        /*0004*/ 	.word	index@(_Z18kernel_max_poolingiiiiiiPfS_)
        /*0008*/ 	.word	0x0000001a


	//----- nvinfo : EIATTR_FRAME_SIZE
	.align		4
.L_1:
        /*000c*/ 	.byte	0x04, 0x11
        /*000e*/ 	.short	(.L_3 - .L_2)
	.align		4
.L_2:
        /*0010*/ 	.word	index@(_Z18kernel_max_poolingiiiiiiPfS_)
        /*0014*/ 	.word	0x00000000


	//----- nvinfo : EIATTR_MIN_STACK_SIZE
	.align		4
.L_3:
        /*0018*/ 	.byte	0x04, 0x12
        /*001a*/ 	.short	(.L_5 - .L_4)
	.align		4
.L_4:
        /*001c*/ 	.word	index@(_Z18kernel_max_poolingiiiiiiPfS_)
        /*0020*/ 	.word	0x00000000
.L_5:


//--------------------- .nv.compat                --------------------------
	.section	.nv.compat,"",@"SHT_CUDA_COMPAT_INFO"
	.align	4
        /*0000*/ 	.byte	0x02, 0x09, 0x00, 0x00, 0x02, 0x02, 0x01, 0x00, 0x02, 0x05, 0x05, 0x00, 0x03, 0x07, 0x01, 0x01
        /*0010*/ 	.byte	0x02, 0x03, 0x00, 0x00, 0x02, 0x06, 0x01, 0x00, 0x04, 0x0b, 0x08, 0x00, 0x09, 0x00, 0x00, 0x00
        /*0020*/ 	.byte	0x00, 0x00, 0x00, 0x00


//--------------------- .nv.info._Z18kernel_max_poolingiiiiiiPfS_ --------------------------
	.section	.nv.info._Z18kernel_max_poolingiiiiiiPfS_,"",@"SHT_CUDA_INFO"
	.sectionflags	@""
	.align	4


	//----- nvinfo : EIATTR_CUDA_API_VERSION
	.align		4
        /*0000*/ 	.byte	0x04, 0x37
        /*0002*/ 	.short	(.L_7 - .L_6)
.L_6:
        /*0004*/ 	.word	0x00000082


	//----- nvinfo : EIATTR_KPARAM_INFO
	.align		4
.L_7:
        /*0008*/ 	.byte	0x04, 0x17
        /*000a*/ 	.short	(.L_9 - .L_8)
.L_8:
        /*000c*/ 	.word	0x00000000
        /*0010*/ 	.short	0x0007
        /*0012*/ 	.short	0x0020
        /*0014*/ 	.byte	0x00, 0xf5, 0x21, 0x00


	//----- nvinfo : EIATTR_KPARAM_INFO
	.align		4
.L_9:
        /*0018*/ 	.byte	0x04, 0x17
        /*001a*/ 	.short	(.L_11 - .L_10)
.L_10:
        /*001c*/ 	.word	0x00000000
        /*0020*/ 	.short	0x0006
        /*0022*/ 	.short	0x0018
        /*0024*/ 	.byte	0x00, 0xf5, 0x21, 0x00


	//----- nvinfo : EIATTR_KPARAM_INFO
	.align		4
.L_11:
        /*0028*/ 	.byte	0x04, 0x17
        /*002a*/ 	.short	(.L_13 - .L_12)
.L_12:
        /*002c*/ 	.word	0x00000000
        /*0030*/ 	.short	0x0005
        /*0032*/ 	.short	0x0014
        /*0034*/ 	.byte	0x00, 0xf0, 0x11, 0x00


	//----- nvinfo : EIATTR_KPARAM_INFO
	.align		4
.L_13:
        /*0038*/ 	.byte	0x04, 0x17
        /*003a*/ 	.short	(.L_15 - .L_14)
.L_14:
        /*003c*/ 	.word	0x00000000
        /*0040*/ 	.short	0x0004
        /*0042*/ 	.short	0x0010
        /*0044*/ 	.byte	0x00, 0xf0, 0x11, 0x00


	//----- nvinfo : EIATTR_KPARAM_INFO
	.align		4
.L_15:
        /*0048*/ 	.byte	0x04, 0x17
        /*004a*/ 	.short	(.L_17 - .L_16)
.L_16:
        /*004c*/ 	.word	0x00000000
        /*0050*/ 	.short	0x0003
        /*0052*/ 	.short	0x000c
        /*0054*/ 	.byte	0x00, 0xf0, 0x11, 0x00


	//----- nvinfo : EIATTR_KPARAM_INFO
	.align		4
.L_17:
        /*0058*/ 	.byte	0x04, 0x17
        /*005a*/ 	.short	(.L_19 - .L_18)
.L_18:
        /*005c*/ 	.word	0x00000000
        /*0060*/ 	.short	0x0002
        /*0062*/ 	.short	0x0008
        /*0064*/ 	.byte	0x00, 0xf0, 0x11, 0x00


	//----- nvinfo : EIATTR_KPARAM_INFO
	.align		4
.L_19:
        /*0068*/ 	.byte	0x04, 0x17
        /*006a*/ 	.short	(.L_21 - .L_20)
.L_20:
        /*006c*/ 	.word	0x00000000
        /*0070*/ 	.short	0x0001
        /*0072*/ 	.short	0x0004
        /*0074*/ 	.byte	0x00, 0xf0, 0x11, 0x00


	//----- nvinfo : EIATTR_KPARAM_INFO
	.align		4
.L_21:
        /*0078*/ 	.byte	0x04, 0x17
        /*007a*/ 	.short	(.L_23 - .L_22)
.L_22:
        /*007c*/ 	.word	0x00000000
        /*0080*/ 	.short	0x0000
        /*0082*/ 	.short	0x0000
        /*0084*/ 	.byte	0x00, 0xf0, 0x11, 0x00


	//----- nvinfo : EIATTR_SPARSE_MMA_MASK
	.align		4
.L_23:
        /*0088*/ 	.byte	0x03, 0x50
        /*008a*/ 	.short	0x0000


	//----- nvinfo : EIATTR_MAXREG_COUNT
	.align		4
        /*008c*/ 	.byte	0x03, 0x1b
        /*008e*/ 	.short	0x00ff


	//----- nvinfo : EIATTR_MERCURY_ISA_VERSION
	.align		4
        /*0090*/ 	.byte	0x03, 0x5f
        /*0092*/ 	.short	0x0101


	//----- nvinfo : EIATTR_VRC_CTA_INIT_COUNT
	.align		4
        /*0094*/ 	.byte	0x02, 0x4a
	.zero		1
	.zero		1


	//----- nvinfo : EIATTR_EXIT_INSTR_OFFSETS
	.align		4
        /*0098*/ 	.byte	0x04, 0x1c
        /*009a*/ 	.short	(.L_25 - .L_24)


	//   ....[0]....
.L_24:
        /*009c*/ 	.word	0x00000090


	//   ....[1]....
        /*00a0*/ 	.word	0x00000380


	//   ....[2]....
        /*00a4*/ 	.word	0x00000ff0


	//----- nvinfo : EIATTR_CRS_STACK_SIZE
	.align		4
.L_25:
        /*00a8*/ 	.byte	0x04, 0x1e
        /*00aa*/ 	.short	(.L_27 - .L_26)
.L_26:
        /*00ac*/ 	.word	0x00000000


	//----- nvinfo : EIATTR_CBANK_PARAM_SIZE
	.align		4
.L_27:
        /*00b0*/ 	.byte	0x03, 0x19
        /*00b2*/ 	.short	0x0028


	//----- nvinfo : EIATTR_PARAM_CBANK
	.align		4
        /*00b4*/ 	.byte	0x04, 0x0a
        /*00b6*/ 	.short	(.L_29 - .L_28)
	.align		4
.L_28:
        /*00b8*/ 	.word	index@(.nv.constant0._Z18kernel_max_poolingiiiiiiPfS_)
        /*00bc*/ 	.short	0x0380
        /*00be*/ 	.short	0x0028


	//----- nvinfo : EIATTR_SW_WAR
	.align		4
.L_29:
        /*00c0*/ 	.byte	0x04, 0x36
        /*00c2*/ 	.short	(.L_31 - .L_30)
.L_30:
        /*00c4*/ 	.word	0x00000008
.L_31:


//--------------------- .nv.callgraph             --------------------------
	.section	.nv.callgraph,"",@"SHT_CUDA_CALLGRAPH"
	.align	4
	.sectionentsize	8
	.align		4
        /*0000*/ 	.word	0x00000000
	.align		4
        /*0004*/ 	.word	0xffffffff
	.align		4
        /*0008*/ 	.word	0x00000000
	.align		4
        /*000c*/ 	.word	0xfffffffe
	.align		4
        /*0010*/ 	.word	0x00000000
	.align		4
        /*0014*/ 	.word	0xfffffffd
	.align		4
        /*0018*/ 	.word	0x00000000
	.align		4
        /*001c*/ 	.word	0xfffffffc


//--------------------- .text._Z18kernel_max_poolingiiiiiiPfS_ --------------------------
	.section	.text._Z18kernel_max_poolingiiiiiiPfS_,"ax",@progbits
	.align	128
        .global         _Z18kernel_max_poolingiiiiiiPfS_
        .type           _Z18kernel_max_poolingiiiiiiPfS_,@function
        .size           _Z18kernel_max_poolingiiiiiiPfS_,(.L_x_11 - _Z18kernel_max_poolingiiiiiiPfS_)
        .other          _Z18kernel_max_poolingiiiiiiPfS_,@"STO_CUDA_ENTRY STV_DEFAULT"
_Z18kernel_max_poolingiiiiiiPfS_:
.text._Z18kernel_max_poolingiiiiiiPfS_:
[----:B------:R-:W-:Y:S01]  /*0000*/  LDC R1, c[0x0][0x37c] ;  /* 0x0000df00ff017b82 */ /* 0x000fe20000000800 */
[----:B------:R-:W0:Y:S07]  /*0010*/  S2R R3, SR_TID.X ;  /* 0x0000000000037919 */ /* 0x000e2e0000002100 */
[----:B------:R-:W0:Y:S01]  /*0020*/  S2UR UR4, SR_CTAID.X ;  /* 0x00000000000479c3 */ /* 0x000e220000002500 */
[----:B------:R-:W1:Y:S07]  /*0030*/  LDCU UR6, c[0x0][0x384] ;  /* 0x00007080ff0677ac */ /* 0x000e6e0008000800 */
[----:B------:R-:W0:Y:S01]  /*0040*/  LDC R0, c[0x0][0x360] ;  /* 0x0000d800ff007b82 */ /* 0x000e220000000800 */
[----:B------:R-:W2:Y:S01]  /*0050*/  LDCU UR5, c[0x0][0x370] ;  /* 0x00006e00ff0577ac */ /* 0x000ea20008000800 */
[----:B0-----:R-:W-:-:S02]  /*0060*/  IMAD R3, R0, UR4, R3 ;  /* 0x0000000400037c24 */ /* 0x001fc4000f8e0203 */
[----:B--2---:R-:W-:-:S03]  /*0070*/  IMAD R0, R0, UR5, RZ ;  /* 0x0000000500007c24 */ /* 0x004fc6000f8e02ff */
[----:B-1----:R-:W-:-:S13]  /*0080*/  ISETP.GE.AND P0, PT, R3, UR6, PT ;  /* 0x0000000603007c0c */ /* 0x002fda000bf06270 */
[----:B------:R-:W-:Y:S05]  /*0090*/  @P0 EXIT ;  /* 0x000000000000094d */ /* 0x000fea0003800000 */
[----:B------:R-:W0:Y:S01]  /*00a0*/  LDCU UR4, c[0x0][0x380] ;  /* 0x00007000ff0477ac */ /* 0x000e220008000800 */
[----:B------:R-:W1:Y:S01]  /*00b0*/  LDCU.64 UR8, c[0x0][0x358] ;  /* 0x00006b00ff0877ac */ /* 0x000e620008000a00 */
[----:B0-----:R-:W-:-:S04]  /*00c0*/  UIADD3 UR10, UPT, UPT, -UR4, URZ, URZ ;  /* 0x000000ff040a7290 */ /* 0x001fc8000fffe1ff */
[----:B------:R-:W-:-:S09]  /*00d0*/  UISETP.GE.AND UP0, UPT, UR4, UR10, UPT ;  /* 0x0000000a0400728c */ /* 0x000fd2000bf06270 */
[----:B-1----:R-:W-:Y:S05]  /*00e0*/  BRA.U UP0, `(.L_x_0) ;  /* 0x0000000100a87547 */ /* 0x002fea000b800000 */
[----:B------:R-:W0:Y:S01]  /*00f0*/  LDC R11, c[0x0][0x388] ;  /* 0x0000e200ff0b7b82 */ /* 0x000e220000000800 */
[----:B------:R-:W1:Y:S01]  /*0100*/  LDCU UR4, c[0x0][0x394] ;  /* 0x00007280ff0477ac */ /* 0x000e620008000800 */
[----:B------:R-:W2:Y:S06]  /*0110*/  LDCU.64 UR6, c[0x0][0x380] ;  /* 0x00007000ff0677ac */ /* 0x000eac0008000a00 */
[----:B------:R-:W3:Y:S08]  /*0120*/  LDC R6, c[0x0][0x388] ;  /* 0x0000e200ff067b82 */ /* 0x000ef00000000800 */
[----:B------:R-:W4:Y:S01]  /*0130*/  LDC.64 R4, c[0x0][0x3a0] ;  /* 0x0000e800ff047b82 */ /* 0x000f220000000a00 */
[----:B0-----:R-:W-:-:S02]  /*0140*/  IABS R2, R11 ;  /* 0x0000000b00027213 */ /* 0x001fc40000000000 */
[----:B------:R-:W-:Y:S02]  /*0150*/  ISETP.NE.AND P1, PT, R11, RZ, PT ;  /* 0x000000ff0b00720c */ /* 0x000fe40003f25270 */
[----:B------:R-:W0:Y:S01]  /*0160*/  I2F.RP R7, R2 ;  /* 0x0000000200077306 */ /* 0x000e220000209400 */
[----:B------:R-:W-:-:S07]  /*0170*/  LOP3.LUT R11, RZ, R11, RZ, 0x33, !PT ;  /* 0x0000000bff0b7212 */ /* 0x000fce00078e33ff */
[----:B0-----:R-:W0:Y:S02]  /*0180*/  MUFU.RCP R7, R7 ;  /* 0x0000000700077308 */ /* 0x001e240000001000 */
[----:B0-----:R-:W-:-:S06]  /*0190*/  VIADD R8, R7, 0xffffffe ;  /* 0x0ffffffe07087836 */ /* 0x001fcc0000000000 */
[----:B------:R0:W5:Y:S02]  /*01a0*/  F2I.FTZ.U32.TRUNC.NTZ R9, R8 ;  /* 0x0000000800097305 */ /* 0x000164000021f000 */
[----:B0-----:R-:W-:Y:S02]  /*01b0*/  IMAD.MOV.U32 R8, RZ, RZ, RZ ;  /* 0x000000ffff087224 */ /* 0x001fe400078e00ff */
[----:B-----5:R-:W-:-:S04]  /*01c0*/  IMAD.MOV R13, RZ, RZ, -R9 ;  /* 0x000000ffff0d7224 */ /* 0x020fc800078e0a09 */
[----:B------:R-:W-:-:S04]  /*01d0*/  IMAD R13, R13, R2, RZ ;  /* 0x000000020d0d7224 */ /* 0x000fc800078e02ff */
[----:B-1234-:R-:W-:-:S07]  /*01e0*/  IMAD.HI.U32 R7, R9, R13, R8 ;  /* 0x0000000d09077227 */ /* 0x01efce00078e0008 */
.L_x_1:
[----:B------:R-:W-:Y:S01]  /*01f0*/  IABS R10, R3 ;  /* 0x00000003000a7213 */ /* 0x000fe20000000000 */
[----:B0-----:R-:W-:Y:S01]  /*0200*/  IMAD.MOV.U32 R13, RZ, RZ, -0x800001 ;  /* 0xff7fffffff0d7424 */ /* 0x001fe200078e00ff */
[----:B------:R-:W-:-:S03]  /*0210*/  IABS R12, R6 ;  /* 0x00000006000c7213 */ /* 0x000fc60000000000 */
[----:B------:R-:W-:-:S04]  /*0220*/  IMAD.HI.U32 R8, R7, R10, RZ ;  /* 0x0000000a07087227 */ /* 0x000fc800078e00ff */
[----:B------:R-:W-:-:S04]  /*0230*/  IMAD.MOV R9, RZ, RZ, -R8 ;  /* 0x000000ffff097224 */ /* 0x000fc800078e0a08 */
[----:B------:R-:W-:-:S05]  /*0240*/  IMAD R9, R12, R9, R10 ;  /* 0x000000090c097224 */ /* 0x000fca00078e020a */
[----:B------:R-:W-:-:S13]  /*0250*/  ISETP.GT.U32.AND P2, PT, R2, R9, PT ;  /* 0x000000090200720c */ /* 0x000fda0003f44070 */
[----:B------:R-:W-:Y:S02]  /*0260*/  @!P2 IMAD.IADD R9, R9, 0x1, -R12 ;  /* 0x000000010909a824 */ /* 0x000fe400078e0a0c */
[----:B------:R-:W-:-:S03]  /*0270*/  @!P2 VIADD R8, R8, 0x1 ;  /* 0x000000010808a836 */ /* 0x000fc60000000000 */
[----:B------:R-:W-:Y:S02]  /*0280*/  ISETP.GE.U32.AND P0, PT, R9, R2, PT ;  /* 0x000000020900720c */ /* 0x000fe40003f06070 */
[----:B------:R-:W-:-:S04]  /*0290*/  LOP3.LUT R9, R3, R6, RZ, 0x3c, !PT ;  /* 0x0000000603097212 */ /* 0x000fc800078e3cff */
[----:B------:R-:W-:-:S07]  /*02a0*/  ISETP.GE.AND P3, PT, R9, RZ, PT ;  /* 0x000000ff0900720c */ /* 0x000fce0003f66270 */
[----:B------:R-:W-:-:S06]  /*02b0*/  @P0 VIADD R8, R8, 0x1 ;  /* 0x0000000108080836 */ /* 0x000fcc0000000000 */
[----:B------:R-:W-:-:S05]  /*02c0*/  @!P3 IMAD.MOV R8, RZ, RZ, -R8 ;  /* 0x000000ffff08b224 */ /* 0x000fca00078e0a08 */
[----:B------:R-:W-:-:S05]  /*02d0*/  SEL R8, R11, R8, !P1 ;  /* 0x000000080b087207 */ /* 0x000fca0004800000 */
[----:B------:R-:W-:Y:S02]  /*02e0*/  IMAD.MOV R9, RZ, RZ, -R8 ;  /* 0x000000ffff097224 */ /* 0x000fe400078e0a08 */
[----:B------:R-:W-:Y:S02]  /*02f0*/  VIADD R8, R8, -UR6 ;  /* 0x8000000608087c36 */ /* 0x000fe40008000000 */
[--C-:B------:R-:W-:Y:S02]  /*0300*/  IMAD R9, R6, R9, R3.reuse ;  /* 0x0000000906097224 */ /* 0x100fe400078e0203 */
[----:B------:R-:W-:Y:S02]  /*0310*/  IMAD.IADD R3, R0, 0x1, R3 ;  /* 0x0000000100037824 */ /* 0x000fe400078e0203 */
[----:B------:R-:W-:-:S03]  /*0320*/  VIADD R9, R9, -UR6 ;  /* 0x8000000609097c36 */ /* 0x000fc60008000000 */
[----:B------:R-:W-:Y:S01]  /*0330*/  ISETP.GE.AND P0, PT, R3, UR7, PT ;  /* 0x0000000703007c0c */ /* 0x000fe2000bf06270 */
[----:B------:R-:W-:-:S04]  /*0340*/  IMAD R9, R8, UR4, R9 ;  /* 0x0000000408097c24 */ /* 0x000fc8000f8e0209 */
[----:B------:R-:W-:-:S05]  /*0350*/  IMAD.WIDE R8, R9, 0x4, R4 ;  /* 0x0000000409087825 */ /* 0x000fca00078e0204 */
[----:B------:R0:W-:Y:S03]  /*0360*/  STG.E desc[UR8][R8.64], R13 ;  /* 0x0000000d08007986 */ /* 0x0001e6000c101908 */
[----:B------:R-:W-:Y:S05]  /*0370*/  @!P0 BRA `(.L_x_1) ;  /* 0xfffffffc009c8947 */ /* 0x000fea000383ffff */
[----:B------:R-:W-:Y:S05]  /*0380*/  EXIT ;  /* 0x000000000000794d */ /* 0x000fea0003800000 */
.L_x_0:
[----:B------:R-:W-:Y:S01]  /*0390*/  USHF.L.U32 UR6, UR4, 0x1, URZ ;  /* 0x0000000104067899 */ /* 0x000fe200080006ff */
[----:B------:R-:W0:Y:S03]  /*03a0*/  LDCU UR12, c[0x0][0x388] ;  /* 0x00007100ff0c77ac */ /* 0x000e260008000800 */
[----:B------:R-:W-:Y:S02]  /*03b0*/  ULOP3.LUT UR5, UR6, 0xfffffff8, URZ, 0xc0, !UPT ;  /* 0xfffffff806057892 */ /* 0x000fe4000f8ec0ff */
[----:B------:R-:W-:Y:S02]  /*03c0*/  ULOP3.LUT UR7, UR6, 0x6, URZ, 0xc0, !UPT ;  /* 0x0000000606077892 */ /* 0x000fe4000f8ec0ff */
[----:B------:R-:W-:Y:S02]  /*03d0*/  UIADD3 UR4, UPT, UPT, -UR4, 0x3, URZ ;  /* 0x0000000304047890 */ /* 0x000fe4000fffe1ff */
[----:B------:R-:W-:-:S02]  /*03e0*/  UIADD3 UR5, UPT, UPT, -UR5, URZ, URZ ;  /* 0x000000ff05057290 */ /* 0x000fc4000fffe1ff */
[----:B------:R-:W-:-:S11]  /*03f0*/  UISETP.GE.U32.AND UP1, UPT, UR7, 0x3, UPT ;  /* 0x000000030700788c */ /* 0x000fd6000bf26070 */
.L_x_9:
[----:B------:R-:W1:Y:S01]  /*0400*/  LDC R6, c[0x0][0x388] ;  /* 0x0000e200ff067b82 */ /* 0x000e620000000800 */
[----:B------:R-:W-:Y:S01]  /*0410*/  IMAD.MOV.U32 R4, RZ, RZ, RZ ;  /* 0x000000ffff047224 */ /* 0x000fe200078e00ff */
[----:B------:R-:W2:Y:S01]  /*0420*/  LDCU UR7, c[0x0][0x380] ;  /* 0x00007000ff0777ac */ /* 0x000ea20008000800 */
[----:B-1----:R-:W-:-:S04]  /*0430*/  IABS R7, R6 ;  /* 0x0000000600077213 */ /* 0x002fc80000000000 */
[----:B------:R-:W1:Y:S08]  /*0440*/  I2F.RP R8, R7 ;  /* 0x0000000700087306 */ /* 0x000e700000209400 */
[----:B-1----:R-:W1:Y:S02]  /*0450*/  MUFU.RCP R8, R8 ;  /* 0x0000000800087308 */ /* 0x002e640000001000 */
[----:B-1----:R-:W-:-:S06]  /*0460*/  VIADD R9, R8, 0xffffffe ;  /* 0x0ffffffe08097836 */ /* 0x002fcc0000000000 */
[----:B------:R-:W1:Y:S02]  /*0470*/  F2I.FTZ.U32.TRUNC.NTZ R5, R9 ;  /* 0x0000000900057305 */ /* 0x000e64000021f000 */
[----:B-1----:R-:W-:-:S04]  /*0480*/  IMAD.MOV R2, RZ, RZ, -R5 ;  /* 0x000000ffff027224 */ /* 0x002fc800078e0a05 */
[----:B------:R-:W-:Y:S01]  /*0490*/  IMAD R11, R2, R7, RZ ;  /* 0x00000007020b7224 */ /* 0x000fe200078e02ff */
[----:B------:R-:W-:-:S03]  /*04a0*/  IABS R2, R3 ;  /* 0x0000000300027213 */ /* 0x000fc60000000000 */
[----:B------:R-:W-:-:S06]  /*04b0*/  IMAD.HI.U32 R11, R5, R11, R4 ;  /* 0x0000000b050b7227 */ /* 0x000fcc00078e0004 */
[----:B------:R-:W-:-:S04]  /*04c0*/  IMAD.HI.U32 R4, R11, R2, RZ ;  /* 0x000000020b047227 */ /* 0x000fc800078e00ff */
[----:B------:R-:W-:-:S04]  /*04d0*/  IMAD.MOV R5, RZ, RZ, -R4 ;  /* 0x000000ffff057224 */ /* 0x000fc800078e0a04 */
[----:B------:R-:W-:-:S05]  /*04e0*/  IMAD R2, R7, R5, R2 ;  /* 0x0000000507027224 */ /* 0x000fca00078e0202 */
[----:B------:R-:W-:-:S13]  /*04f0*/  ISETP.GT.U32.AND P1, PT, R7, R2, PT ;  /* 0x000000020700720c */ /* 0x000fda0003f24070 */
[----:B------:R-:W-:Y:S02]  /*0500*/  @!P1 IMAD.IADD R2, R2, 0x1, -R7 ;  /* 0x0000000102029824 */ /* 0x000fe400078e0a07 */
[----:B------:R-:W-:Y:S01]  /*0510*/  @!P1 VIADD R4, R4, 0x1 ;  /* 0x0000000104049836 */ /* 0x000fe20000000000 */
[----:B------:R-:W-:Y:S02]  /*0520*/  ISETP.NE.AND P1, PT, R6, RZ, PT ;  /* 0x000000ff0600720c */ /* 0x000fe40003f25270 */
[----:B------:R-:W-:Y:S01]  /*0530*/  ISETP.GE.U32.AND P0, PT, R2, R7, PT ;  /* 0x000000070200720c */ /* 0x000fe20003f06070 */
[----:B------:R-:W-:Y:S01]  /*0540*/  IMAD.U32 R7, RZ, RZ, UR10 ;  /* 0x0000000aff077e24 */ /* 0x000fe2000f8e00ff */
[----:B------:R-:W-:-:S04]  /*0550*/  LOP3.LUT R2, R3, R6, RZ, 0x3c, !PT ;  /* 0x0000000603027212 */ /* 0x000fc800078e3cff */
[----:B------:R-:W-:-:S07]  /*0560*/  ISETP.GE.AND P2, PT, R2, RZ, PT ;  /* 0x000000ff0200720c */ /* 0x000fce0003f46270 */
[----:B------:R-:W-:-:S06]  /*0570*/  @P0 VIADD R4, R4, 0x1 ;  /* 0x0000000104040836 */ /* 0x000fcc0000000000 */
[----:B------:R-:W-:Y:S01]  /*0580*/  @!P2 IMAD.MOV R4, RZ, RZ, -R4 ;  /* 0x000000ffff04a224 */ /* 0x000fe200078e0a04 */
[----:B------:R-:W-:-:S05]  /*0590*/  @!P1 LOP3.LUT R4, RZ, R6, RZ, 0x33, !PT ;  /* 0x00000006ff049212 */ /* 0x000fca00078e33ff */
[----:B------:R-:W-:-:S04]  /*05a0*/  IMAD.MOV R2, RZ, RZ, -R4 ;  /* 0x000000ffff027224 */ /* 0x000fc800078e0a04 */
[----:B------:R-:W-:Y:S02]  /*05b0*/  IMAD R5, R6, R2, R3 ;  /* 0x0000000206057224 */ /* 0x000fe400078e0203 */
[----:B------:R-:W-:Y:S02]  /*05c0*/  IMAD.MOV.U32 R2, RZ, RZ, -0x800001 ;  /* 0xff7fffffff027424 */ /* 0x000fe400078e00ff */
[----:B--2---:R-:W-:-:S07]  /*05d0*/  VIADD R6, R5, -UR7 ;  /* 0x8000000705067c36 */ /* 0x004fce0008000000 */
.L_x_8:
[----:B------:R-:W1:Y:S01]  /*05e0*/  LDCU UR7, c[0x0][0x38c] ;  /* 0x00007180ff0777ac */ /* 0x000e620008000800 */
[----:B------:R-:W-:Y:S02]  /*05f0*/  IMAD.IADD R13, R4, 0x1, R7 ;  /* 0x00000001040d7824 */ /* 0x000fe400078e0207 */
[----:B------:R-:W-:Y:S01]  /*0600*/  IMAD.U32 R12, RZ, RZ, UR10 ;  /* 0x0000000aff0c7e24 */ /* 0x000fe2000f8e00ff */
[----:B------:R-:W2:Y:S01]  /*0610*/  LDCU UR11, c[0x0][0x380] ;  /* 0x00007000ff0b77ac */ /* 0x000ea20008000800 */
[----:B------:R-:W-:Y:S01]  /*0620*/  UISETP.GE.U32.AND UP0, UPT, UR6, 0x7, UPT ;  /* 0x000000070600788c */ /* 0x000fe2000bf06070 */
[----:B-1----:R-:W-:Y:S02]  /*0630*/  ISETP.GE.AND P0, PT, R13, UR7, PT ;  /* 0x000000070d007c0c */ /* 0x002fe4000bf06270 */
[C---:B--2---:R-:W-:Y:S01]  /*0640*/  ISETP.NE.AND P5, PT, R7.reuse, UR11, PT ;  /* 0x0000000b07007c0c */ /* 0x044fe2000bfa5270 */
[----:B------:R-:W-:Y:S01]  /*0650*/  VIADD R7, R7, 0x1 ;  /* 0x0000000107077836 */ /* 0x000fe20000000000 */
[----:B------:R-:W-:-:S04]  /*0660*/  ISETP.GT.AND P0, PT, R13, -0x1, !P0 ;  /* 0xffffffff0d00780c */ /* 0x000fc80004704270 */
[----:B------:R-:W-:Y:S09]  /*0670*/  BRA.U !UP0, `(.L_x_2) ;  /* 0x0000000508147547 */ /* 0x000ff2000b800000 */
[----:B------:R-:W1:Y:S01]  /*0680*/  LDC.64 R8, c[0x0][0x398] ;  /* 0x0000e600ff087b82 */ /* 0x000e620000000a00 */
[----:B------:R-:W2:Y:S01]  /*0690*/  LDCU UR7, c[0x0][0x388] ;  /* 0x00007100ff0777ac */ /* 0x000ea20008000800 */
[--C-:B------:R-:W-:Y:S02]  /*06a0*/  IMAD.MOV.U32 R12, RZ, RZ, R6.reuse ;  /* 0x000000ffff0c7224 */ /* 0x100fe400078e0006 */
[----:B------:R-:W-:Y:S02]  /*06b0*/  IMAD.U32 R16, RZ, RZ, UR5 ;  /* 0x00000005ff107e24 */ /* 0x000fe4000f8e00ff */
[----:B------:R-:W-:Y:S02]  /*06c0*/  IMAD.U32 R14, RZ, RZ, UR4 ;  /* 0x00000004ff0e7e24 */ /* 0x000fe4000f8e00ff */
[----:B--2---:R-:W-:-:S07]  /*06d0*/  IMAD R15, R13, UR7, R6 ;  /* 0x000000070d0f7c24 */ /* 0x004fce000f8e0206 */
.L_x_3:
[C---:B0-----:R-:W-:Y:S01]  /*06e0*/  ISETP.GE.AND P4, PT, R12.reuse, UR12, PT ;  /* 0x0000000c0c007c0c */ /* 0x041fe2000bf86270 */
[C---:B------:R-:W-:Y:S02]  /*06f0*/  VIADD R10, R12.reuse, 0x1 ;  /* 0x000000010c0a7836 */ /* 0x040fe40000000000 */
[C---:B------:R-:W-:Y:S01]  /*0700*/  VIADD R17, R12.reuse, 0x2 ;  /* 0x000000020c117836 */ /* 0x040fe20000000000 */
[C---:B------:R-:W-:Y:S01]  /*0710*/  ISETP.GT.AND P4, PT, R12.reuse, -0x1, !P4 ;  /* 0xffffffff0c00780c */ /* 0x040fe20006784270 */
[----:B------:R-:W-:Y:S01]  /*0720*/  VIADD R18, R12, 0x3 ;  /* 0x000000030c127836 */ /* 0x000fe20000000000 */
[C---:B------:R-:W-:Y:S02]  /*0730*/  ISETP.GE.AND P3, PT, R10.reuse, UR12, PT ;  /* 0x0000000c0a007c0c */ /* 0x040fe4000bf66270 */
[----:B------:R-:W-:Y:S02]  /*0740*/  PLOP3.LUT P4, PT, P0, P4, PT, 0x80, 0x8 ;  /* 0x000000000008781c */ /* 0x000fe40000789070 */
[----:B------:R-:W-:Y:S01]  /*0750*/  ISETP.GT.AND P3, PT, R10, -0x1, !P3 ;  /* 0xffffffff0a00780c */ /* 0x000fe20005f64270 */
[----:B-1----:R-:W-:Y:S01]  /*0760*/  IMAD.WIDE R10, R15, 0x4, R8 ;  /* 0x000000040f0a7825 */ /* 0x002fe200078e0208 */
[----:B------:R-:W-:-:S02]  /*0770*/  ISETP.GE.AND P2, PT, R17, UR12, PT ;  /* 0x0000000c11007c0c */ /* 0x000fc4000bf46270 */
[----:B------:R-:W-:Y:S02]  /*0780*/  PLOP3.LUT P3, PT, P0, P3, PT, 0x80, 0x8 ;  /* 0x000000000008781c */ /* 0x000fe40000767070 */
[----:B------:R-:W-:Y:S02]  /*0790*/  ISETP.GT.AND P2, PT, R17, -0x1, !P2 ;  /* 0xffffffff1100780c */ /* 0x000fe40005744270 */
[----:B------:R-:W-:-:S03]  /*07a0*/  ISETP.GE.AND P1, PT, R18, UR12, PT ;  /* 0x0000000c12007c0c */ /* 0x000fc6000bf26270 */
[----:B------:R-:W2:Y:S01]  /*07b0*/  @P4 LDG.E R17, desc[UR8][R10.64] ;  /* 0x000000080a114981 */ /* 0x000ea2000c1e1900 */
[----:B------:R-:W-:Y:S02]  /*07c0*/  PLOP3.LUT P2, PT, P0, P2, PT, 0x80, 0x8 ;  /* 0x000000000008781c */ /* 0x000fe40000745070 */
[----:B------:R-:W-:-:S03]  /*07d0*/  ISETP.GT.AND P1, PT, R18, -0x1, !P1 ;  /* 0xffffffff1200780c */ /* 0x000fc60004f24270 */
[----:B------:R-:W3:Y:S01]  /*07e0*/  @P3 LDG.E R19, desc[UR8][R10.64+0x4] ;  /* 0x000004080a133981 */ /* 0x000ee2000c1e1900 */
[----:B------:R-:W-:-:S07]  /*07f0*/  PLOP3.LUT P1, PT, P0, P1, PT, 0x80, 0x8 ;  /* 0x000000000008781c */ /* 0x000fce0000723070 */
[----:B------:R-:W4:Y:S06]  /*0800*/  @P2 LDG.E R21, desc[UR8][R10.64+0x8] ;  /* 0x000008080a152981 */ /* 0x000f2c000c1e1900 */
[----:B------:R-:W5:Y:S01]  /*0810*/  @P1 LDG.E R23, desc[UR8][R10.64+0xc] ;  /* 0x00000c080a171981 */ /* 0x000f62000c1e1900 */
[----:B------:R-:W-:Y:S01]  /*0820*/  VIADD R18, R12, 0x4 ;  /* 0x000000040c127836 */ /* 0x000fe20000000000 */
[----:B--2---:R-:W-:-:S04]  /*0830*/  @P4 FSETP.GT.AND P6, PT, R17, R2, PT ;  /* 0x000000021100420b */ /* 0x004fc80003fc4000 */
[----:B------:R-:W-:Y:S01]  /*0840*/  @P4 FSEL R2, R17, R2, P6 ;  /* 0x0000000211024208 */ /* 0x000fe20003000000 */
[----:B------:R-:W-:Y:S01]  /*0850*/  VIADD R17, R12, 0x5 ;  /* 0x000000050c117836 */ /* 0x000fe20000000000 */
[C---:B------:R-:W-:Y:S02]  /*0860*/  ISETP.GE.AND P6, PT, R18.reuse, UR12, PT ;  /* 0x0000000c12007c0c */ /* 0x040fe4000bfc6270 */
[CC--:B---3--:R-:W-:Y:S02]  /*0870*/  @P3 FSETP.GT.AND P4, PT, R19.reuse, R2.reuse, PT ;  /* 0x000000021300320b */ /* 0x0c8fe40003f84000 */
[----:B------:R-:W-:Y:S01]  /*0880*/  ISETP.GT.AND P6, PT, R18, -0x1, !P6 ;  /* 0xffffffff1200780c */ /* 0x000fe200077c4270 */
[C---:B------:R-:W-:Y:S01]  /*0890*/  VIADD R18, R12.reuse, 0x6 ;  /* 0x000000060c127836 */ /* 0x040fe20000000000 */
[----:B------:R-:W-:Y:S01]  /*08a0*/  @P3 FSEL R2, R19, R2, P4 ;  /* 0x0000000213023208 */ /* 0x000fe20002000000 */
[----:B------:R-:W-:Y:S01]  /*08b0*/  VIADD R19, R12, 0x7 ;  /* 0x000000070c137836 */ /* 0x000fe20000000000 */
[----:B------:R-:W-:-:S02]  /*08c0*/  ISETP.GE.AND P4, PT, R17, UR12, PT ;  /* 0x0000000c11007c0c */ /* 0x000fc4000bf86270 */
[----:B------:R-:W-:Y:S02]  /*08d0*/  PLOP3.LUT P3, PT, P0, P6, PT, 0x80, 0x8 ;  /* 0x000000000008781c */ /* 0x000fe4000076d070 */
[-C--:B----4-:R-:W-:Y:S02]  /*08e0*/  @P2 FSETP.GT.AND P6, PT, R21, R2.reuse, PT ;  /* 0x000000021500220b */ /* 0x090fe40003fc4000 */
[----:B------:R-:W-:Y:S02]  /*08f0*/  ISETP.GT.AND P4, PT, R17, -0x1, !P4 ;  /* 0xffffffff1100780c */ /* 0x000fe40006784270 */
[----:B------:R-:W-:Y:S02]  /*0900*/  @P2 FSEL R2, R21, R2, P6 ;  /* 0x0000000215022208 */ /* 0x000fe40003000000 */
[----:B------:R-:W-:Y:S02]  /*0910*/  ISETP.GE.AND P2, PT, R18, UR12, PT ;  /* 0x0000000c12007c0c */ /* 0x000fe4000bf46270 */
[----:B------:R-:W-:-:S02]  /*0920*/  PLOP3.LUT P4, PT, P0, P4, PT, 0x80, 0x8 ;  /* 0x000000000008781c */ /* 0x000fc40000789070 */
[CC--:B-----5:R-:W-:Y:S01]  /*0930*/  @P1 FSETP.GT.AND P6, PT, R23.reuse, R2.reuse, PT ;  /* 0x000000021700120b */ /* 0x0e0fe20003fc4000 */
[----:B------:R-:W2:Y:S01]  /*0940*/  @P3 LDG.E R17, desc[UR8][R10.64+0x10] ;  /* 0x000010080a113981 */ /* 0x000ea2000c1e1900 */
[----:B------:R-:W-:Y:S02]  /*0950*/  ISETP.GT.AND P2, PT, R18, -0x1, !P2 ;  /* 0xffffffff1200780c */ /* 0x000fe40005744270 */
[----:B------:R-:W-:Y:S02]  /*0960*/  @P1 FSEL R2, R23, R2, P6 ;  /* 0x0000000217021208 */ /* 0x000fe40003000000 */
[C---:B------:R-:W-:Y:S02]  /*0970*/  ISETP.GE.AND P1, PT, R19.reuse, UR12, PT ;  /* 0x0000000c13007c0c */ /* 0x040fe4000bf26270 */
[----:B------:R-:W-:Y:S02]  /*0980*/  PLOP3.LUT P2, PT, P0, P2, PT, 0x80, 0x8 ;  /* 0x000000000008781c */ /* 0x000fe40000745070 */
[----:B------:R-:W-:-:S02]  /*0990*/  ISETP.GT.AND P1, PT, R19, -0x1, !P1 ;  /* 0xffffffff1300780c */ /* 0x000fc40004f24270 */
[----:B------:R-:W3:Y:S02]  /*09a0*/  @P4 LDG.E R19, desc[UR8][R10.64+0x14] ;  /* 0x000014080a134981 */ /* 0x000ee4000c1e1900 */
[----:B------:R-:W-:-:S07]  /*09b0*/  PLOP3.LUT P1, PT, P0, P1, PT, 0x80, 0x8 ;  /* 0x000000000008781c */ /* 0x000fce0000723070 */
[----:B------:R-:W4:Y:S06]  /*09c0*/  @P2 LDG.E R21, desc[UR8][R10.64+0x18] ;  /* 0x000018080a152981 */ /* 0x000f2c000c1e1900 */
[----:B------:R-:W5:Y:S01]  /*09d0*/  @P1 LDG.E R23, desc[UR8][R10.64+0x1c] ;  /* 0x00001c080a171981 */ /* 0x000f62000c1e1900 */
[----:B------:R-:W-:Y:S02]  /*09e0*/  VIADD R16, R16, 0x8 ;  /* 0x0000000810107836 */ /* 0x000fe40000000000 */
[----:B------:R-:W-:Y:S02]  /*09f0*/  VIADD R14, R14, 0x8 ;  /* 0x000000080e0e7836 */ /* 0x000fe40000000000 */
[----:B------:R-:W-:-:S02]  /*0a00*/  VIADD R15, R15, 0x8 ;  /* 0x000000080f0f7836 */ /* 0x000fc40000000000 */
[----:B------:R-:W-:Y:S01]  /*0a10*/  VIADD R12, R12, 0x8 ;  /* 0x000000080c0c7836 */ /* 0x000fe20000000000 */
[----:B--2---:R-:W-:-:S04]  /*0a20*/  @P3 FSETP.GT.AND P6, PT, R17, R2, PT ;  /* 0x000000021100320b */ /* 0x004fc80003fc4000 */
[----:B------:R-:W-:-:S04]  /*0a30*/  @P3 FSEL R2, R17, R2, P6 ;  /* 0x0000000211023208 */ /* 0x000fc80003000000 */
[----:B---3--:R-:W-:-:S04]  /*0a40*/  @P4 FSETP.GT.AND P3, PT, R19, R2, PT ;  /* 0x000000021300420b */ /* 0x008fc80003f64000 */
[----:B------:R-:W-:-:S04]  /*0a50*/  @P4 FSEL R2, R19, R2, P3 ;  /* 0x0000000213024208 */ /* 0x000fc80001800000 */
[----:B----4-:R-:W-:-:S04]  /*0a60*/  @P2 FSETP.GT.AND P3, PT, R21, R2, PT ;  /* 0x000000021500220b */ /* 0x010fc80003f64000 */
[----:B------:R-:W-:Y:S02]  /*0a70*/  @P2 FSEL R2, R21, R2, P3 ;  /* 0x0000000215022208 */ /* 0x000fe40001800000 */
[----:B------:R-:W-:Y:S02]  /*0a80*/  ISETP.NE.AND P3, PT, R16, RZ, PT ;  /* 0x000000ff1000720c */ /* 0x000fe40003f65270 */
[----:B-----5:R-:W-:-:S04]  /*0a90*/  @P1 FSETP.GT.AND P2, PT, R23, R2, PT ;  /* 0x000000021700120b */ /* 0x020fc80003f44000 */
[----:B------:R-:W-:-:S07]  /*0aa0*/  @P1 FSEL R2, R23, R2, P2 ;  /* 0x0000000217021208 */ /* 0x000fce0001000000 */
[----:B------:R-:W-:Y:S05]  /*0ab0*/  @P3 BRA `(.L_x_3) ;  /* 0xfffffffc00083947 */ /* 0x000fea000383ffff */
[----:B------:R-:W-:-:S07]  /*0ac0*/  VIADD R12, R14, 0xfffffffd ;  /* 0xfffffffd0e0c7836 */ /* 0x000fce0000000000 */
.L_x_2:
[----:B------:R-:W1:Y:S01]  /*0ad0*/  LDC R10, c[0x0][0x380] ;  /* 0x0000e000ff0a7b82 */ /* 0x000e620000000800 */
[----:B------:R-:W2:Y:S01]  /*0ae0*/  LDCU UR11, c[0x0][0x388] ;  /* 0x00007100ff0b77ac */ /* 0x000ea20008000800 */
[----:B-1----:R-:W-:Y:S01]  /*0af0*/  LOP3.LUT P4, RZ, R10, 0x1, RZ, 0xc0, !PT ;  /* 0x000000010aff7812 */ /* 0x002fe2000788c0ff */
[----:B--2---:R-:W-:-:S12]  /*0b00*/  BRA.U !UP1, `(.L_x_4) ;  /* 0x0000000109847547 */ /* 0x004fd8000b800000 */
[----:B------:R-:W1:Y:S01]  /*0b10*/  LDCU UR7, c[0x0][0x388] ;  /* 0x00007100ff0777ac */ /* 0x000e620008000800 */
[----:B------:R-:W2:Y:S01]  /*0b20*/  LDC.64 R8, c[0x0][0x398] ;  /* 0x0000e600ff087b82 */ /* 0x000ea20000000a00 */
[----:B------:R-:W-:-:S05]  /*0b30*/  IMAD.IADD R16, R5, 0x1, R12 ;  /* 0x0000000105107824 */ /* 0x000fca00078e020c */
[----:B-1----:R-:W-:Y:S01]  /*0b40*/  ISETP.GE.AND P2, PT, R16, UR7, PT ;  /* 0x0000000710007c0c */ /* 0x002fe2000bf46270 */
[----:B------:R-:W-:-:S03]  /*0b50*/  IMAD R11, R13, UR7, R16 ;  /* 0x000000070d0b7c24 */ /* 0x000fc6000f8e0210 */
[----:B------:R-:W-:Y:S01]  /*0b60*/  ISETP.GT.AND P2, PT, R16, -0x1, !P2 ;  /* 0xffffffff1000780c */ /* 0x000fe20005744270 */
[----:B--2---:R-:W-:-:S03]  /*0b70*/  IMAD.WIDE R8, R11, 0x4, R8 ;  /* 0x000000040b087825 */ /* 0x004fc600078e0208 */
[----:B------:R-:W-:-:S13]  /*0b80*/  PLOP3.LUT P2, PT, P0, P2, PT, 0x80, 0x8 ;  /* 0x000000000008781c */ /* 0x000fda0000745070 */
[----:B------:R-:W2:Y:S01]  /*0b90*/  @P2 LDG.E R11, desc[UR8][R8.64] ;  /* 0x00000008080b2981 */ /* 0x000ea2000c1e1900 */
[C---:B------:R-:W-:Y:S02]  /*0ba0*/  VIADD R14, R16.reuse, 0x1 ;  /* 0x00000001100e7836 */ /* 0x040fe40000000000 */
[----:B------:R-:W-:-:S03]  /*0bb0*/  VIADD R15, R16, 0x2 ;  /* 0x00000002100f7836 */ /* 0x000fc60000000000 */
[C---:B------:R-:W-:Y:S02]  /*0bc0*/  ISETP.GE.AND P1, PT, R14.reuse, UR7, PT ;  /* 0x000000070e007c0c */ /* 0x040fe4000bf26270 */
[C---:B------:R-:W-:Y:S02]  /*0bd0*/  ISETP.GE.AND P3, PT, R15.reuse, UR7, PT ;  /* 0x000000070f007c0c */ /* 0x040fe4000bf66270 */
[----:B------:R-:W-:Y:S01]  /*0be0*/  ISETP.GT.AND P1, PT, R14, -0x1, !P1 ;  /* 0xffffffff0e00780c */ /* 0x000fe20004f24270 */
[----:B------:R-:W-:Y:S01]  /*0bf0*/  VIADD R14, R16, 0x3 ;  /* 0x00000003100e7836 */ /* 0x000fe20000000000 */
[----:B------:R-:W-:Y:S02]  /*0c00*/  ISETP.GT.AND P3, PT, R15, -0x1, !P3 ;  /* 0xffffffff0f00780c */ /* 0x000fe40005f64270 */
[----:B------:R-:W-:Y:S02]  /*0c10*/  PLOP3.LUT P1, PT, P0, P1, PT, 0x80, 0x8 ;  /* 0x000000000008781c */ /* 0x000fe40000723070 */
[----:B------:R-:W-:-:S13]  /*0c20*/  PLOP3.LUT P3, PT, P0, P3, PT, 0x80, 0x8 ;  /* 0x000000000008781c */ /* 0x000fda0000767070 */
[----:B------:R-:W3:Y:S01]  /*0c30*/  @P3 LDG.E R15, desc[UR8][R8.64+0x8] ;  /* 0x00000808080f3981 */ /* 0x000ee2000c1e1900 */
[----:B--2---:R-:W-:-:S04]  /*0c40*/  @P2 FSETP.GT.AND P6, PT, R11, R2, PT ;  /* 0x000000020b00220b */ /* 0x004fc80003fc4000 */
[----:B------:R-:W-:Y:S02]  /*0c50*/  @P2 FSEL R2, R11, R2, P6 ;  /* 0x000000020b022208 */ /* 0x000fe40003000000 */
[C---:B------:R-:W-:Y:S01]  /*0c60*/  ISETP.GE.AND P2, PT, R14.reuse, UR7, PT ;  /* 0x000000070e007c0c */ /* 0x040fe2000bf46270 */
[----:B------:R-:W2:Y:S03]  /*0c70*/  @P1 LDG.E R11, desc[UR8][R8.64+0x4] ;  /* 0x00000408080b1981 */ /* 0x000ea6000c1e1900 */
[----:B------:R-:W-:-:S04]  /*0c80*/  ISETP.GT.AND P2, PT, R14, -0x1, !P2 ;  /* 0xffffffff0e00780c */ /* 0x000fc80005744270 */
[----:B------:R-:W-:-:S13]  /*0c90*/  PLOP3.LUT P2, PT, P0, P2, PT, 0x80, 0x8 ;  /* 0x000000000008781c */ /* 0x000fda0000745070 */
[----:B------:R-:W4:Y:S01]  /*0ca0*/  @P2 LDG.E R17, desc[UR8][R8.64+0xc] ;  /* 0x00000c0808112981 */ /* 0x000f22000c1e1900 */
[----:B------:R-:W-:Y:S01]  /*0cb0*/  VIADD R12, R12, 0x4 ;  /* 0x000000040c0c7836 */ /* 0x000fe20000000000 */
[----:B--2---:R-:W-:-:S04]  /*0cc0*/  @P1 FSETP.GT.AND P6, PT, R11, R2, PT ;  /* 0x000000020b00120b */ /* 0x004fc80003fc4000 */
[----:B------:R-:W-:-:S04]  /*0cd0*/  @P1 FSEL R2, R11, R2, P6 ;  /* 0x000000020b021208 */ /* 0x000fc80003000000 */
[----:B---3--:R-:W-:-:S04]  /*0ce0*/  @P3 FSETP.GT.AND P1, PT, R15, R2, PT ;  /* 0x000000020f00320b */ /* 0x008fc80003f24000 */
[----:B------:R-:W-:-:S04]  /*0cf0*/  @P3 FSEL R2, R15, R2, P1 ;  /* 0x000000020f023208 */ /* 0x000fc80000800000 */
[----:B----4-:R-:W-:-:S04]  /*0d00*/  @P2 FSETP.GT.AND P1, PT, R17, R2, PT ;  /* 0x000000021100220b */ /* 0x010fc80003f24000 */
[----:B------:R-:W-:-:S09]  /*0d10*/  @P2 FSEL R2, R17, R2, P1 ;  /* 0x0000000211022208 */ /* 0x000fd20000800000 */
.L_x_4:
[----:B------:R-:W-:Y:S05]  /*0d20*/  @!P4 BRA `(.L_x_5) ;  /* 0x00000000004cc947 */ /* 0x000fea0003800000 */
[----:B------:R-:W1:Y:S01]  /*0d30*/  LDCU UR7, c[0x0][0x388] ;  /* 0x00007100ff0777ac */ /* 0x000e620008000800 */
[----:B------:R-:W2:Y:S01]  /*0d40*/  LDC.64 R8, c[0x0][0x398] ;  /* 0x0000e600ff087b82 */ /* 0x000ea20000000a00 */
[----:B------:R-:W-:-:S04]  /*0d50*/  IMAD.IADD R14, R5, 0x1, R12 ;  /* 0x00000001050e7824 */ /* 0x000fc800078e020c */
[C---:B------:R-:W-:Y:S01]  /*0d60*/  VIADD R15, R14.reuse, 0x1 ;  /* 0x000000010e0f7836 */ /* 0x040fe20000000000 */
[----:B-1----:R-:W-:Y:S01]  /*0d70*/  ISETP.GE.AND P1, PT, R14, UR7, PT ;  /* 0x000000070e007c0c */ /* 0x002fe2000bf26270 */
[----:B------:R-:W-:-:S03]  /*0d80*/  IMAD R11, R13, UR7, R14 ;  /* 0x000000070d0b7c24 */ /* 0x000fc6000f8e020e */
[C---:B------:R-:W-:Y:S02]  /*0d90*/  ISETP.GE.AND P2, PT, R15.reuse, UR7, PT ;  /* 0x000000070f007c0c */ /* 0x040fe4000bf46270 */
[----:B------:R-:W-:Y:S02]  /*0da0*/  ISETP.GT.AND P1, PT, R14, -0x1, !P1 ;  /* 0xffffffff0e00780c */ /* 0x000fe40004f24270 */
[----:B------:R-:W-:Y:S01]  /*0db0*/  ISETP.GT.AND P2, PT, R15, -0x1, !P2 ;  /* 0xffffffff0f00780c */ /* 0x000fe20005744270 */
[----:B--2---:R-:W-:Y:S01]  /*0dc0*/  IMAD.WIDE R8, R11, 0x4, R8 ;  /* 0x000000040b087825 */ /* 0x004fe200078e0208 */
[----:B------:R-:W-:Y:S02]  /*0dd0*/  PLOP3.LUT P1, PT, P0, P1, PT, 0x80, 0x8 ;  /* 0x000000000008781c */ /* 0x000fe40000723070 */
[----:B------:R-:W-:-:S11]  /*0de0*/  PLOP3.LUT P2, PT, P0, P2, PT, 0x80, 0x8 ;  /* 0x000000000008781c */ /* 0x000fd60000745070 */
[----:B------:R-:W2:Y:S04]  /*0df0*/  @P1 LDG.E R11, desc[UR8][R8.64] ;  /* 0x00000008080b1981 */ /* 0x000ea8000c1e1900 */
[----:B------:R-:W3:Y:S01]  /*0e00*/  @P2 LDG.E R15, desc[UR8][R8.64+0x4] ;  /* 0x00000408080f2981 */ /* 0x000ee2000c1e1900 */
[----:B------:R-:W-:Y:S01]  /*0e10*/  VIADD R12, R12, 0x2 ;  /* 0x000000020c0c7836 */ /* 0x000fe20000000000 */
[----:B--2---:R-:W-:-:S04]  /*0e20*/  @P1 FSETP.GT.AND P3, PT, R11, R2, PT ;  /* 0x000000020b00120b */ /* 0x004fc80003f64000 */
[----:B------:R-:W-:-:S04]  /*0e30*/  @P1 FSEL R2, R11, R2, P3 ;  /* 0x000000020b021208 */ /* 0x000fc80001800000 */
[----:B---3--:R-:W-:-:S04]  /*0e40*/  @P2 FSETP.GT.AND P1, PT, R15, R2, PT ;  /* 0x000000020f00220b */ /* 0x008fc80003f24000 */
[----:B------:R-:W-:-:S09]  /*0e50*/  @P2 FSEL R2, R15, R2, P1 ;  /* 0x000000020f022208 */ /* 0x000fd20000800000 */
.L_x_5:
[----:B------:R-:W-:Y:S01]  /*0e60*/  IMAD.IADD R12, R5, 0x1, R12 ;  /* 0x00000001050c7824 */ /* 0x000fe200078e020c */
[----:B------:R-:W-:Y:S03]  /*0e70*/  BSSY.RECONVERGENT B0, `(.L_x_6) ;  /* 0x000000b000007945 */ /* 0x000fe60003800200 */
[----:B------:R-:W-:Y:S01]  /*0e80*/  IMAD R13, R13, UR11, R12 ;  /* 0x0000000b0d0d7c24 */ /* 0x000fe2000f8e020c */
[----:B------:R-:W-:-:S04]  /*0e90*/  ISETP.GE.AND P1, PT, R12, UR11, PT ;  /* 0x0000000b0c007c0c */ /* 0x000fc8000bf26270 */
[----:B------:R-:W-:-:S04]  /*0ea0*/  ISETP.GT.AND P1, PT, R12, -0x1, !P1 ;  /* 0xffffffff0c00780c */ /* 0x000fc80004f24270 */
[----:B------:R-:W-:-:S13]  /*0eb0*/  PLOP3.LUT P1, PT, P0, P1, PT, 0x80, 0x8 ;  /* 0x000000000008781c */ /* 0x000fda0000723070 */
[----:B------:R-:W-:Y:S05]  /*0ec0*/  @!P1 BRA `(.L_x_7) ;  /* 0x0000000000149947 */ /* 0x000fea0003800000 */
[----:B------:R-:W1:Y:S02]  /*0ed0*/  LDC.64 R8, c[0x0][0x398] ;  /* 0x0000e600ff087b82 */ /* 0x000e640000000a00 */
[----:B-1----:R-:W-:-:S06]  /*0ee0*/  IMAD.WIDE R8, R13, 0x4, R8 ;  /* 0x000000040d087825 */ /* 0x002fcc00078e0208 */
[----:B------:R-:W2:Y:S02]  /*0ef0*/  LDG.E R9, desc[UR8][R8.64] ;  /* 0x0000000808097981 */ /* 0x000ea4000c1e1900 */
[----:B--2---:R-:W-:-:S04]  /*0f00*/  FSETP.GT.AND P0, PT, R9, R2, PT ;  /* 0x000000020900720b */ /* 0x004fc80003f04000 */
[----:B------:R-:W-:-:S09]  /*0f10*/  FSEL R2, R9, R2, P0 ;  /* 0x0000000209027208 */ /* 0x000fd20000000000 */
.L_x_7:
[----:B0-----:R-:W-:Y:S05]  /*0f20*/  BSYNC.RECONVERGENT B0 ;  /* 0x0000000000007941 */ /* 0x001fea0003800200 */
.L_x_6:
[----:B------:R-:W-:Y:S05]  /*0f30*/  @P5 BRA `(.L_x_8) ;  /* 0xfffffff400a85947 */ /* 0x000fea000383ffff */
[----:B------:R-:W0:Y:S01]  /*0f40*/  LDCU UR7, c[0x0][0x394] ;  /* 0x00007280ff0777ac */ /* 0x000e220008000800 */
[----:B------:R-:W1:Y:S01]  /*0f50*/  LDC.64 R6, c[0x0][0x3a0] ;  /* 0x0000e800ff067b82 */ /* 0x000e620000000a00 */
[--C-:B------:R-:W-:Y:S02]  /*0f60*/  IMAD.IADD R5, R5, 0x1, -R10.reuse ;  /* 0x0000000105057824 */ /* 0x100fe400078e0a0a */
[----:B------:R-:W-:Y:S02]  /*0f70*/  IMAD.IADD R4, R4, 0x1, -R10 ;  /* 0x0000000104047824 */ /* 0x000fe400078e0a0a */
[----:B------:R-:W-:Y:S02]  /*0f80*/  IMAD.IADD R3, R0, 0x1, R3 ;  /* 0x0000000100037824 */ /* 0x000fe400078e0203 */
[----:B0-----:R-:W-:Y:S01]  /*0f90*/  IMAD R5, R4, UR7, R5 ;  /* 0x0000000704057c24 */ /* 0x001fe2000f8e0205 */
[----:B------:R-:W0:Y:S03]  /*0fa0*/  LDCU UR7, c[0x0][0x384] ;  /* 0x00007080ff0777ac */ /* 0x000e260008000800 */
[----:B-1----:R-:W-:-:S05]  /*0fb0*/  IMAD.WIDE R4, R5, 0x4, R6 ;  /* 0x0000000405047825 */ /* 0x002fca00078e0206 */
[----:B------:R1:W-:Y:S01]  /*0fc0*/  STG.E desc[UR8][R4.64], R2 ;  /* 0x0000000204007986 */ /* 0x0003e2000c101908 */
[----:B0-----:R-:W-:-:S13]  /*0fd0*/  ISETP.GE.AND P0, PT, R3, UR7, PT ;  /* 0x0000000703007c0c */ /* 0x001fda000bf06270 */
[----:B-1----:R-:W-:Y:S05]  /*0fe0*/  @!P0 BRA `(.L_x_9) ;  /* 0xfffffff400048947 */ /* 0x002fea000383ffff */
[----:B------:R-:W-:Y:S05]  /*0ff0*/  EXIT ;  /* 0x000000000000794d */ /* 0x000fea0003800000 */
.L_x_10:
[----:B------:R-:W-:-:S00]  /*1000*/  BRA `(.L_x_10) ;  /* 0xfffffffc00fc7947 */ /* 0x000fc0000383ffff */
[----:B------:R-:W-:-:S00]  /*1010*/  NOP ;  /* 0x0000000000007918 */ /* 0x000fc00000000000 */
        /* <DEDUP_REMOVED lines=14> */
.L_x_11:


//--------------------- .nv.shared.reserved.0     --------------------------
	.section	.nv.shared.reserved.0,"aw",@nobits
	.weak		__nv_reservedSMEM_offset_0_alias
	.size		__nv_reservedSMEM_offset_0_alias, 0, 64
	.other		__nv_reservedSMEM_offset_0_alias,@"STO_CUDA_RESERVED_SHARED STV_DEFAULT"
__nv_reservedSMEM_offset_0_alias:
	.zero		0
	.zero		64


//--------------------- .nv.constant0._Z18kernel_max_poolingiiiiiiPfS_ --------------------------
	.section	.nv.constant0._Z18kernel_max_poolingiiiiiiPfS_,"a",@progbits
	.sectionflags	@""
	.align	4
.nv.constant0._Z18kernel_max_poolingiiiiiiPfS_:
	.zero		936


//--------------------- SYMBOLS --------------------------

	.type		.nv.reservedSmem.offset0,@object
	.size		.nv.reservedSmem.offset0,0x4
